//
// Generated by NVIDIA NVVM Compiler
//
// Compiler Build ID: CL-36424714
// Cuda compilation tools, release 13.0, V13.0.88
// Based on NVVM 20.0.0
//

.version 9.0
.target sm_100
.address_size 64

	// .globl	_Z7executeP6VMArgs

.visible .entry _Z7executeP6VMArgs(
	.param .u64 .ptr .align 1 _Z7executeP6VMArgs_param_0
)
{


	ret;

}


// ===== COMPILED SASS (sm_100) =====

	.target	sm_100

	.elftype	@"ET_EXEC"


//--------------------- .note.nv.tkinfo           --------------------------
	.section	.note.nv.tkinfo,"",@"SHT_NOTE"
	.sectionflags	@"SHF_NOTE_NV_TKINFO"
	.tkinfo
        /*0018*/ 	.word	0x00000002
        /*0030*/ 	.string	""
        /*0030*/ 	.string	"ptxas"
        /*0030*/ 	.string	"Cuda compilation tools, release 13.0, V13.0.88"
        /*0030*/ 	.string	"Build cuda_13.0.r13.0/compiler.36424714_0"
        /*0030*/ 	.string	"-arch sm_100 -m 64 "



//--------------------- .note.nv.cuinfo           --------------------------
	.section	.note.nv.cuinfo,"",@"SHT_NOTE"
	.sectionflags	@"SHF_NOTE_NV_CUINFO"
        /*0018*/ 	.short	0x0002
        /*001a*/ 	.short	0x0064
        /*001c*/ 	.short	0x0082
	.zero		2


//--------------------- .nv.info                  --------------------------
	.section	.nv.info,"",@"SHT_CUDA_INFO"
	.align	4


	//----- nvinfo : EIATTR_REGCOUNT
	.align		4
        /*0000*/ 	.byte	0x04, 0x2f
        /*0002*/ 	.short	(.L_1 - .L_0)
	.align		4
.L_0:
        /*0004*/ 	.word	index@(_Z7executeP6VMArgs)
        /*0008*/ 	.word	0x00000004


	//----- nvinfo : EIATTR_FRAME_SIZE
	.align		4
.L_1:
        /*000c*/ 	.byte	0x04, 0x11
        /*000e*/ 	.short	(.L_3 - .L_2)
	.align		4
.L_2:
        /*0010*/ 	.word	index@(_Z7executeP6VMArgs)
        /*0014*/ 	.word	0x00000000


	//----- nvinfo : EIATTR_MIN_STACK_SIZE
	.align		4
.L_3:
        /*0018*/ 	.byte	0x04, 0x12
        /*001a*/ 	.short	(.L_5 - .L_4)
	.align		4
.L_4:
        /*001c*/ 	.word	index@(_Z7executeP6VMArgs)
        /*0020*/ 	.word	0x00000000
.L_5:


//--------------------- .nv.compat                --------------------------
	.section	.nv.compat,"",@"SHT_CUDA_COMPAT_INFO"
	.align	4
        /*0000*/ 	.byte	0x02, 0x09, 0x00, 0x00, 0x02, 0x02, 0x01, 0x00, 0x02, 0x05, 0x05, 0x00, 0x03, 0x07, 0x01, 0x01
        /*0010*/ 	.byte	0x02, 0x03, 0x00, 0x00, 0x02, 0x06, 0x01, 0x00, 0x04, 0x0b, 0x08, 0x00, 0x09, 0x00, 0x00, 0x00
        /*0020*/ 	.byte	0x00, 0x00, 0x00, 0x00


//--------------------- .nv.info._Z7executeP6VMArgs --------------------------
	.section	.nv.info._Z7executeP6VMArgs,"",@"SHT_CUDA_INFO"
	.sectionflags	@""
	.align	4


	//----- nvinfo : EIATTR_CUDA_API_VERSION
	.align		4
        /*0000*/ 	.byte	0x04, 0x37
        /*0002*/ 	.short	(.L_7 - .L_6)
.L_6:
        /*0004*/ 	.word	0x00000082


	//----- nvinfo : EIATTR_KPARAM_INFO
	.align		4
.L_7:
        /*0008*/ 	.byte	0x04, 0x17
        /*000a*/ 	.short	(.L_9 - .L_8)
.L_8:
        /*000c*/ 	.word	0x00000000
        /*0010*/ 	.short	0x0000
        /*0012*/ 	.short	0x0000
        /*0014*/ 	.byte	0x00, 0xf5, 0x21, 0x00


	//----- nvinfo : EIATTR_SPARSE_MMA_MASK
	.align		4
.L_9:
        /*0018*/ 	.byte	0x03, 0x50
        /*001a*/ 	.short	0x0000


	//----- nvinfo : EIATTR_MAXREG_COUNT
	.align		4
        /*001c*/ 	.byte	0x03, 0x1b
        /*001e*/ 	.short	0x00ff


	//----- nvinfo : EIATTR_MERCURY_ISA_VERSION
	.align		4
        /*0020*/ 	.byte	0x03, 0x5f
        /*0022*/ 	.short	0x0101


	//----- nvinfo : EIATTR_VRC_CTA_INIT_COUNT
	.align		4
        /*0024*/ 	.byte	0x02, 0x4a
	.zero		1
	.zero		1


	//----- nvinfo : EIATTR_EXIT_INSTR_OFFSETS
	.align		4
        /*0028*/ 	.byte	0x04, 0x1c
        /*002a*/ 	.short	(.L_11 - .L_10)


	//   ....[0]....
.L_10:
        /*002c*/ 	.word	0x00000010


	//----- nvinfo : EIATTR_CBANK_PARAM_SIZE
	.align		4
.L_11:
        /*0030*/ 	.byte	0x03, 0x19
        /*0032*/ 	.short	0x0008


	//----- nvinfo : EIATTR_PARAM_CBANK
	.align		4
        /*0034*/ 	.byte	0x04, 0x0a
        /*0036*/ 	.short	(.L_13 - .L_12)
	.align		4
.L_12:
        /*0038*/ 	.word	index@(.nv.constant0._Z7executeP6VMArgs)
        /*003c*/ 	.short	0x0380
        /*003e*/ 	.short	0x0008


	//----- nvinfo : EIATTR_SW_WAR
	.align		4
.L_13:
        /*0040*/ 	.byte	0x04, 0x36
        /*0042*/ 	.short	(.L_15 - .L_14)
.L_14:
        /*0044*/ 	.word	0x00000008
.L_15:


//--------------------- .nv.callgraph             --------------------------
	.section	.nv.callgraph,"",@"SHT_CUDA_CALLGRAPH"
	.align	4
	.sectionentsize	8
	.align		4
        /*0000*/ 	.word	0x00000000
	.align		4
        /*0004*/ 	.word	0xffffffff
	.align		4
        /*0008*/ 	.word	0x00000000
	.align		4
        /*000c*/ 	.word	0xfffffffe
	.align		4
        /*0010*/ 	.word	0x00000000
	.align		4
        /*0014*/ 	.word	0xfffffffd
	.align		4
        /*0018*/ 	.word	0x00000000
	.align		4
        /*001c*/ 	.word	0xfffffffc


//--------------------- .text._Z7executeP6VMArgs  --------------------------
	.section	.text._Z7executeP6VMArgs,"ax",@progbits
	.align	128
        .global         _Z7executeP6VMArgs
        .type           _Z7executeP6VMArgs,@function
        .size           _Z7executeP6VMArgs,(.L_x_1 - _Z7executeP6VMArgs)
        .other          _Z7executeP6VMArgs,@"STO_CUDA_ENTRY STV_DEFAULT"
_Z7executeP6VMArgs:
.text._Z7executeP6VMArgs:
[----:B------:R-:W-:Y:S01]  /*0000*/  LDC R1, c[0x0][0x37c] ;  /* 0x0000df00ff017b82 */ /* 0x000fe20000000800 */
[----:B------:R-:W-:Y:S05]  /*0010*/  EXIT ;  /* 0x000000000000794d */ /* 0x000fea0003800000 */
.L_x_0:
[----:B------:R-:W-:-:S00]  /*0020*/  BRA `(.L_x_0) ;  /* 0xfffffffc00fc7947 */ /* 0x000fc0000383ffff */
[----:B------:R-:W-:-:S00]  /*0030*/  NOP ;  /* 0x0000000000007918 */ /* 0x000fc00000000000 */
        /* <DEDUP_REMOVED lines=12> */
.L_x_1:


//--------------------- .nv.shared.reserved.0     --------------------------
	.section	.nv.shared.reserved.0,"aw",@nobits
	.weak		__nv_reservedSMEM_offset_0_alias
	.size		__nv_reservedSMEM_offset_0_alias, 0, 64
	.other		__nv_reservedSMEM_offset_0_alias,@"STO_CUDA_RESERVED_SHARED STV_DEFAULT"
__nv_reservedSMEM_offset_0_alias:
	.zero		0
	.zero		64


//--------------------- .nv.constant0._Z7executeP6VMArgs --------------------------
	.section	.nv.constant0._Z7executeP6VMArgs,"a",@progbits
	.sectionflags	@""
	.align	4
.nv.constant0._Z7executeP6VMArgs:
	.zero		904


//--------------------- SYMBOLS --------------------------

	.type		.nv.reservedSmem.offset0,@object
	.size		.nv.reservedSmem.offset0,0x4
